//
// Generated by NVIDIA NVVM Compiler
//
// Compiler Build ID: CL-36424714
// Cuda compilation tools, release 13.0, V13.0.88
// Based on NVVM 20.0.0
//

.version 9.0
.target sm_100
.address_size 64

	// .globl	_Z9VectorAddPjS_S_j

.visible .entry _Z9VectorAddPjS_S_j(
	.param .u64 .ptr .align 1 _Z9VectorAddPjS_S_j_param_0,
	.param .u64 .ptr .align 1 _Z9VectorAddPjS_S_j_param_1,
	.param .u64 .ptr .align 1 _Z9VectorAddPjS_S_j_param_2,
	.param .u32 _Z9VectorAddPjS_S_j_param_3
)
{
	.reg .pred 	%p<8>;
	.reg .b32 	%r<44>;
	.reg .b64 	%rd<18>;
	.reg .b64 	%fd<5>;

	ld.param.u64 	%rd7, [_Z9VectorAddPjS_S_j_param_0];
	ld.param.u64 	%rd8, [_Z9VectorAddPjS_S_j_param_1];
	ld.param.u64 	%rd9, [_Z9VectorAddPjS_S_j_param_2];
	cvta.to.global.u64 	%rd1, %rd9;
	cvta.to.global.u64 	%rd2, %rd8;
	cvta.to.global.u64 	%rd3, %rd7;
	mov.u32 	%r15, %ctaid.x;
	shl.b32 	%r16, %r15, 2;
	mov.u32 	%r17, %tid.x;
	add.s32 	%r18, %r16, %r17;
	cvt.rn.f64.u32 	%fd1, %r18;
	mul.f64 	%fd2, %fd1, 0d4133880000000000;
	cvt.rzi.u32.f64 	%r1, %fd2;
	setp.eq.s32 	%p1, %r17, 3;
	setp.eq.s32 	%p2, %r15, 127;
	add.s32 	%r19, %r18, 1;
	cvt.rn.f64.u32 	%fd3, %r19;
	mul.f64 	%fd4, %fd3, 0d4133880000000000;
	cvt.rzi.u32.f64 	%r20, %fd4;
	selp.b32 	%r21, 655360000, %r20, %p2;
	selp.b32 	%r2, %r21, %r20, %p1;
	setp.ge.u32 	%p3, %r1, %r2;
	@%p3 bra 	$L__BB0_7;
	sub.s32 	%r22, %r2, %r1;
	and.b32  	%r3, %r22, 3;
	setp.eq.s32 	%p4, %r3, 0;
	mov.u32 	%r41, %r1;
	@%p4 bra 	$L__BB0_4;
	neg.s32 	%r39, %r3;
	mov.u32 	%r41, %r1;
$L__BB0_3:
	.pragma "nounroll";
	mul.wide.s32 	%rd10, %r41, 4;
	add.s64 	%rd11, %rd1, %rd10;
	add.s64 	%rd12, %rd2, %rd10;
	add.s64 	%rd13, %rd3, %rd10;
	ld.global.u32 	%r23, [%rd13];
	ld.global.u32 	%r24, [%rd12];
	add.s32 	%r25, %r24, %r23;
	st.global.u32 	[%rd11], %r25;
	add.s32 	%r41, %r41, 1;
	add.s32 	%r39, %r39, 1;
	setp.ne.s32 	%p5, %r39, 0;
	@%p5 bra 	$L__BB0_3;
$L__BB0_4:
	sub.s32 	%r26, %r1, %r2;
	setp.gt.u32 	%p6, %r26, -4;
	@%p6 bra 	$L__BB0_7;
	sub.s32 	%r42, %r41, %r2;
	add.s64 	%rd4, %rd3, 8;
	add.s64 	%rd5, %rd2, 8;
	add.s64 	%rd6, %rd1, 8;
$L__BB0_6:
	mul.wide.s32 	%rd14, %r41, 4;
	add.s64 	%rd15, %rd4, %rd14;
	add.s64 	%rd16, %rd5, %rd14;
	add.s64 	%rd17, %rd6, %rd14;
	ld.global.u32 	%r27, [%rd15+-8];
	ld.global.u32 	%r28, [%rd16+-8];
	add.s32 	%r29, %r28, %r27;
	st.global.u32 	[%rd17+-8], %r29;
	ld.global.u32 	%r30, [%rd15+-4];
	ld.global.u32 	%r31, [%rd16+-4];
	add.s32 	%r32, %r31, %r30;
	st.global.u32 	[%rd17+-4], %r32;
	ld.global.u32 	%r33, [%rd15];
	ld.global.u32 	%r34, [%rd16];
	add.s32 	%r35, %r34, %r33;
	st.global.u32 	[%rd17], %r35;
	ld.global.u32 	%r36, [%rd15+4];
	ld.global.u32 	%r37, [%rd16+4];
	add.s32 	%r38, %r37, %r36;
	st.global.u32 	[%rd17+4], %r38;
	add.s32 	%r41, %r41, 4;
	add.s32 	%r42, %r42, 4;
	setp.ne.s32 	%p7, %r42, 0;
	@%p7 bra 	$L__BB0_6;
$L__BB0_7:
	ret;

}


// ===== COMPILED SASS (sm_100) =====

	.target	sm_100

	.elftype	@"ET_EXEC"


//--------------------- .note.nv.tkinfo           --------------------------
	.section	.note.nv.tkinfo,"",@"SHT_NOTE"
	.sectionflags	@"SHF_NOTE_NV_TKINFO"
	.tkinfo
        /*0018*/ 	.word	0x00000002
        /*0030*/ 	.string	""
        /*0030*/ 	.string	"ptxas"
        /*0030*/ 	.string	"Cuda compilation tools, release 13.0, V13.0.88"
        /*0030*/ 	.string	"Build cuda_13.0.r13.0/compiler.36424714_0"
        /*0030*/ 	.string	"-arch sm_100 -m 64 "



//--------------------- .note.nv.cuinfo           --------------------------
	.section	.note.nv.cuinfo,"",@"SHT_NOTE"
	.sectionflags	@"SHF_NOTE_NV_CUINFO"
        /*0018*/ 	.short	0x0002
        /*001a*/ 	.short	0x0064
        /*001c*/ 	.short	0x0082
	.zero		2


//--------------------- .nv.info                  --------------------------
	.section	.nv.info,"",@"SHT_CUDA_INFO"
	.align	4


	//----- nvinfo : EIATTR_REGCOUNT
	.align		4
        /*0000*/ 	.byte	0x04, 0x2f
        /*0002*/ 	.short	(.L_1 - .L_0)
	.align		4
.L_0:
        /*0004*/ 	.word	index@(_Z9VectorAddPjS_S_j)
        /*0008*/ 	.word	0x00000014


	//----- nvinfo : EIATTR_FRAME_SIZE
	.align		4
.L_1:
        /*000c*/ 	.byte	0x04, 0x11
        /*000e*/ 	.short	(.L_3 - .L_2)
	.align		4
.L_2:
        /*0010*/ 	.word	index@(_Z9VectorAddPjS_S_j)
        /*0014*/ 	.word	0x00000000


	//----- nvinfo : EIATTR_MIN_STACK_SIZE
	.align		4
.L_3:
        /*0018*/ 	.byte	0x04, 0x12
        /*001a*/ 	.short	(.L_5 - .L_4)
	.align		4
.L_4:
        /*001c*/ 	.word	index@(_Z9VectorAddPjS_S_j)
        /*0020*/ 	.word	0x00000000
.L_5:


//--------------------- .nv.compat                --------------------------
	.section	.nv.compat,"",@"SHT_CUDA_COMPAT_INFO"
	.align	4
        /*0000*/ 	.byte	0x02, 0x09, 0x00, 0x00, 0x02, 0x02, 0x01, 0x00, 0x02, 0x05, 0x05, 0x00, 0x03, 0x07, 0x01, 0x01
        /*0010*/ 	.byte	0x02, 0x03, 0x00, 0x00, 0x02, 0x06, 0x01, 0x00, 0x04, 0x0b, 0x08, 0x00, 0x01, 0x00, 0x00, 0x00
        /*0020*/ 	.byte	0x00, 0x00, 0x00, 0x00


//--------------------- .nv.info._Z9VectorAddPjS_S_j --------------------------
	.section	.nv.info._Z9VectorAddPjS_S_j,"",@"SHT_CUDA_INFO"
	.sectionflags	@""
	.align	4


	//----- nvinfo : EIATTR_CUDA_API_VERSION
	.align		4
        /*0000*/ 	.byte	0x04, 0x37
        /*0002*/ 	.short	(.L_7 - .L_6)
.L_6:
        /*0004*/ 	.word	0x00000082


	//----- nvinfo : EIATTR_KPARAM_INFO
	.align		4
.L_7:
        /*0008*/ 	.byte	0x04, 0x17
        /*000a*/ 	.short	(.L_9 - .L_8)
.L_8:
        /*000c*/ 	.word	0x00000000
        /*0010*/ 	.short	0x0003
        /*0012*/ 	.short	0x0018
        /*0014*/ 	.byte	0x00, 0xf0, 0x11, 0x00


	//----- nvinfo : EIATTR_KPARAM_INFO
	.align		4
.L_9:
        /*0018*/ 	.byte	0x04, 0x17
        /*001a*/ 	.short	(.L_11 - .L_10)
.L_10:
        /*001c*/ 	.word	0x00000000
        /*0020*/ 	.short	0x0002
        /*0022*/ 	.short	0x0010
        /*0024*/ 	.byte	0x00, 0xf5, 0x21, 0x00


	//----- nvinfo : EIATTR_KPARAM_INFO
	.align		4
.L_11:
        /*0028*/ 	.byte	0x04, 0x17
        /*002a*/ 	.short	(.L_13 - .L_12)
.L_12:
        /*002c*/ 	.word	0x00000000
        /*0030*/ 	.short	0x0001
        /*0032*/ 	.short	0x0008
        /*0034*/ 	.byte	0x00, 0xf5, 0x21, 0x00


	//----- nvinfo : EIATTR_KPARAM_INFO
	.align		4
.L_13:
        /*0038*/ 	.byte	0x04, 0x17
        /*003a*/ 	.short	(.L_15 - .L_14)
.L_14:
        /*003c*/ 	.word	0x00000000
        /*0040*/ 	.short	0x0000
        /*0042*/ 	.short	0x0000
        /*0044*/ 	.byte	0x00, 0xf5, 0x21, 0x00


	//----- nvinfo : EIATTR_SPARSE_MMA_MASK
	.align		4
.L_15:
        /*0048*/ 	.byte	0x03, 0x50
        /*004a*/ 	.short	0x0000


	//----- nvinfo : EIATTR_MAXREG_COUNT
	.align		4
        /*004c*/ 	.byte	0x03, 0x1b
        /*004e*/ 	.short	0x00ff


	//----- nvinfo : EIATTR_MERCURY_ISA_VERSION
	.align		4
        /*0050*/ 	.byte	0x03, 0x5f
        /*0052*/ 	.short	0x0101


	//----- nvinfo : EIATTR_VRC_CTA_INIT_COUNT
	.align		4
        /*0054*/ 	.byte	0x02, 0x4a
	.zero		1
	.zero		1


	//----- nvinfo : EIATTR_EXIT_INSTR_OFFSETS
	.align		4
        /*0058*/ 	.byte	0x04, 0x1c
        /*005a*/ 	.short	(.L_17 - .L_16)


	//   ....[0]....
.L_16:
        /*005c*/ 	.word	0x000000f0


	//   ....[1]....
        /*0060*/ 	.word	0x00000270


	//   ....[2]....
        /*0064*/ 	.word	0x000004e0


	//----- nvinfo : EIATTR_CRS_STACK_SIZE
	.align		4
.L_17:
        /*0068*/ 	.byte	0x04, 0x1e
        /*006a*/ 	.short	(.L_19 - .L_18)
.L_18:
        /*006c*/ 	.word	0x00000000


	//----- nvinfo : EIATTR_CBANK_PARAM_SIZE
	.align		4
.L_19:
        /*0070*/ 	.byte	0x03, 0x19
        /*0072*/ 	.short	0x001c


	//----- nvinfo : EIATTR_PARAM_CBANK
	.align		4
        /*0074*/ 	.byte	0x04, 0x0a
        /*0076*/ 	.short	(.L_21 - .L_20)
	.align		4
.L_20:
        /*0078*/ 	.word	index@(.nv.constant0._Z9VectorAddPjS_S_j)
        /*007c*/ 	.short	0x0380
        /*007e*/ 	.short	0x001c


	//----- nvinfo : EIATTR_SW_WAR
	.align		4
.L_21:
        /*0080*/ 	.byte	0x04, 0x36
        /*0082*/ 	.short	(.L_23 - .L_22)
.L_22:
        /*0084*/ 	.word	0x00000008
.L_23:


//--------------------- .nv.callgraph             --------------------------
	.section	.nv.callgraph,"",@"SHT_CUDA_CALLGRAPH"
	.align	4
	.sectionentsize	8
	.align		4
        /*0000*/ 	.word	0x00000000
	.align		4
        /*0004*/ 	.word	0xffffffff
	.align		4
        /*0008*/ 	.word	0x00000000
	.align		4
        /*000c*/ 	.word	0xfffffffe
	.align		4
        /*0010*/ 	.word	0x00000000
	.align		4
        /*0014*/ 	.word	0xfffffffd
	.align		4
        /*0018*/ 	.word	0x00000000
	.align		4
        /*001c*/ 	.word	0xfffffffc


//--------------------- .text._Z9VectorAddPjS_S_j --------------------------
	.section	.text._Z9VectorAddPjS_S_j,"ax",@progbits
	.align	128
        .global         _Z9VectorAddPjS_S_j
        .type           _Z9VectorAddPjS_S_j,@function
        .size           _Z9VectorAddPjS_S_j,(.L_x_5 - _Z9VectorAddPjS_S_j)
        .other          _Z9VectorAddPjS_S_j,@"STO_CUDA_ENTRY STV_DEFAULT"
_Z9VectorAddPjS_S_j:
.text._Z9VectorAddPjS_S_j:
[----:B------:R-:W-:Y:S01]  /*0000*/  LDC R1, c[0x0][0x37c] ;  /* 0x0000df00ff017b82 */ /* 0x000fe20000000800 */
[----:B------:R-:W0:Y:S01]  /*0010*/  S2R R8, SR_TID.X ;  /* 0x0000000000087919 */ /* 0x000e220000002100 */
[----:B------:R-:W1:Y:S01]  /*0020*/  S2R R7, SR_CTAID.X ;  /* 0x0000000000077919 */ /* 0x000e620000002500 */
[----:B0-----:R-:W-:Y:S01]  /*0030*/  ISETP.NE.AND P0, PT, R8, 0x3, PT ;  /* 0x000000030800780c */ /* 0x001fe20003f05270 */
[C---:B-1----:R-:W-:Y:S01]  /*0040*/  IMAD R0, R7.reuse, 0x4, R8 ;  /* 0x0000000407007824 */ /* 0x042fe200078e0208 */
[----:B------:R-:W-:-:S03]  /*0050*/  ISETP.NE.AND P1, PT, R7, 0x7f, PT ;  /* 0x0000007f0700780c */ /* 0x000fc60003f25270 */
[----:B------:R-:W0:Y:S01]  /*0060*/  I2F.F64.U32 R2, R0 ;  /* 0x0000000000027312 */ /* 0x000e220000201800 */
[----:B------:R-:W-:-:S07]  /*0070*/  IADD3 R6, PT, PT, R0, 0x1, RZ ;  /* 0x0000000100067810 */ /* 0x000fce0007ffe0ff */
[----:B------:R-:W1:Y:S01]  /*0080*/  I2F.F64.U32 R4, R6 ;  /* 0x0000000600047312 */ /* 0x000e620000201800 */
[----:B0-----:R-:W-:-:S07]  /*0090*/  DMUL R2, R2, 1280000 ;  /* 0x4133880002027828 */ /* 0x001fce0000000000 */
[----:B------:R-:W-:Y:S01]  /*00a0*/  F2I.U32.F64.TRUNC R0, R2 ;  /* 0x0000000200007311 */ /* 0x000fe2000030d000 */
[----:B-1----:R-:W-:-:S07]  /*00b0*/  DMUL R4, R4, 1280000 ;  /* 0x4133880004047828 */ /* 0x002fce0000000000 */
[----:B------:R-:W0:Y:S02]  /*00c0*/  F2I.U32.F64.TRUNC R15, R4 ;  /* 0x00000004000f7311 */ /* 0x000e24000030d000 */
[----:B0-----:R-:W-:-:S04]  /*00d0*/  @!P0 SEL R15, R15, 0x27100000, P1 ;  /* 0x271000000f0f8807 */ /* 0x001fc80000800000 */
[----:B------:R-:W-:-:S13]  /*00e0*/  ISETP.GE.U32.AND P0, PT, R0, R15, PT ;  /* 0x0000000f0000720c */ /* 0x000fda0003f06070 */
[----:B------:R-:W-:Y:S05]  /*00f0*/  @P0 EXIT ;  /* 0x000000000000094d */ /* 0x000fea0003800000 */
[----:B------:R-:W-:Y:S01]  /*0100*/  IMAD.IADD R2, R15, 0x1, -R0 ;  /* 0x000000010f027824 */ /* 0x000fe200078e0a00 */
[----:B------:R-:W-:Y:S01]  /*0110*/  IADD3 R3, PT, PT, R0, -R15, RZ ;  /* 0x8000000f00037210 */ /* 0x000fe20007ffe0ff */
[----:B------:R-:W0:Y:S01]  /*0120*/  LDCU.64 UR12, c[0x0][0x358] ;  /* 0x00006b00ff0c77ac */ /* 0x000e220008000a00 */
[----:B------:R-:W-:Y:S02]  /*0130*/  BSSY.RECONVERGENT B0, `(.L_x_0) ;  /* 0x0000013000007945 */ /* 0x000fe40003800200 */
[----:B------:R-:W-:Y:S02]  /*0140*/  LOP3.LUT P1, R2, R2, 0x3, RZ, 0xc0, !PT ;  /* 0x0000000302027812 */ /* 0x000fe4000782c0ff */
[----:B------:R-:W-:-:S11]  /*0150*/  ISETP.GT.U32.AND P0, PT, R3, -0x4, PT ;  /* 0xfffffffc0300780c */ /* 0x000fd60003f04070 */
[----:B------:R-:W-:Y:S05]  /*0160*/  @!P1 BRA `(.L_x_1) ;  /* 0x00000000003c9947 */ /* 0x000fea0003800000 */
[----:B------:R-:W1:Y:S01]  /*0170*/  LDC.64 R8, c[0x0][0x390] ;  /* 0x0000e400ff087b82 */ /* 0x000e620000000a00 */
[----:B------:R-:W-:-:S07]  /*0180*/  IMAD.MOV R14, RZ, RZ, -R2 ;  /* 0x000000ffff0e7224 */ /* 0x000fce00078e0a02 */
[----:B------:R-:W2:Y:S08]  /*0190*/  LDC.64 R12, c[0x0][0x380] ;  /* 0x0000e000ff0c7b82 */ /* 0x000eb00000000a00 */
[----:B------:R-:W3:Y:S02]  /*01a0*/  LDC.64 R10, c[0x0][0x388] ;  /* 0x0000e200ff0a7b82 */ /* 0x000ee40000000a00 */
.L_x_2:
[----:B---3--:R-:W-:-:S04]  /*01b0*/  IMAD.WIDE R4, R0, 0x4, R10 ;  /* 0x0000000400047825 */ /* 0x008fc800078e020a */
[C---:B--2---:R-:W-:Y:S02]  /*01c0*/  IMAD.WIDE R6, R0.reuse, 0x4, R12 ;  /* 0x0000000400067825 */ /* 0x044fe400078e020c */
[----:B0-----:R-:W2:Y:S04]  /*01d0*/  LDG.E R5, desc[UR12][R4.64] ;  /* 0x0000000c04057981 */ /* 0x001ea8000c1e1900 */
[----:B------:R-:W2:Y:S01]  /*01e0*/  LDG.E R6, desc[UR12][R6.64] ;  /* 0x0000000c06067981 */ /* 0x000ea2000c1e1900 */
[C---:B-1--4-:R-:W-:Y:S01]  /*01f0*/  IMAD.WIDE R2, R0.reuse, 0x4, R8 ;  /* 0x0000000400027825 */ /* 0x052fe200078e0208 */
[----:B------:R-:W-:-:S03]  /*0200*/  IADD3 R0, PT, PT, R0, 0x1, RZ ;  /* 0x0000000100007810 */ /* 0x000fc60007ffe0ff */
[----:B------:R-:W-:-:S05]  /*0210*/  VIADD R14, R14, 0x1 ;  /* 0x000000010e0e7836 */ /* 0x000fca0000000000 */
[----:B------:R-:W-:Y:S02]  /*0220*/  ISETP.NE.AND P1, PT, R14, RZ, PT ;  /* 0x000000ff0e00720c */ /* 0x000fe40003f25270 */
[----:B--2---:R-:W-:-:S05]  /*0230*/  IADD3 R17, PT, PT, R6, R5, RZ ;  /* 0x0000000506117210 */ /* 0x004fca0007ffe0ff */
[----:B------:R4:W-:Y:S06]  /*0240*/  STG.E desc[UR12][R2.64], R17 ;  /* 0x0000001102007986 */ /* 0x0009ec000c10190c */
[----:B------:R-:W-:Y:S05]  /*0250*/  @P1 BRA `(.L_x_2) ;  /* 0xfffffffc00d41947 */ /* 0x000fea000383ffff */
.L_x_1:
[----:B0-----:R-:W-:Y:S05]  /*0260*/  BSYNC.RECONVERGENT B0 ;  /* 0x0000000000007941 */ /* 0x001fea0003800200 */
.L_x_0:
[----:B------:R-:W-:Y:S05]  /*0270*/  @P0 EXIT ;  /* 0x000000000000094d */ /* 0x000fea0003800000 */
[----:B------:R-:W0:Y:S01]  /*0280*/  LDCU.128 UR4, c[0x0][0x380] ;  /* 0x00007000ff0477ac */ /* 0x000e220008000c00 */
[----:B------:R-:W-:Y:S01]  /*0290*/  IMAD.IADD R15, R0, 0x1, -R15 ;  /* 0x00000001000f7824 */ /* 0x000fe200078e0a0f */
[----:B------:R-:W1:Y:S01]  /*02a0*/  LDCU.64 UR10, c[0x0][0x390] ;  /* 0x00007200ff0a77ac */ /* 0x000e620008000a00 */
[----:B0-----:R-:W-:Y:S02]  /*02b0*/  UIADD3 UR8, UP0, UPT, UR4, 0x8, URZ ;  /* 0x0000000804087890 */ /* 0x001fe4000ff1e0ff */
[----:B------:R-:W-:Y:S02]  /*02c0*/  UIADD3 UR6, UP1, UPT, UR6, 0x8, URZ ;  /* 0x0000000806067890 */ /* 0x000fe4000ff3e0ff */
[----:B-1----:R-:W-:Y:S02]  /*02d0*/  UIADD3 UR4, UP2, UPT, UR10, 0x8, URZ ;  /* 0x000000080a047890 */ /* 0x002fe4000ff5e0ff */
[----:B------:R-:W-:Y:S02]  /*02e0*/  UIADD3.X UR9, UPT, UPT, URZ, UR5, URZ, UP0, !UPT ;  /* 0x00000005ff097290 */ /* 0x000fe400087fe4ff */
[----:B------:R-:W-:-:S02]  /*02f0*/  UIADD3.X UR7, UPT, UPT, URZ, UR7, URZ, UP1, !UPT ;  /* 0x00000007ff077290 */ /* 0x000fc40008ffe4ff */
[----:B------:R-:W-:-:S12]  /*0300*/  UIADD3.X UR5, UPT, UPT, URZ, UR11, URZ, UP2, !UPT ;  /* 0x0000000bff057290 */ /* 0x000fd800097fe4ff */
.L_x_3:
[----:B----4-:R-:W-:Y:S01]  /*0310*/  MOV R2, UR8 ;  /* 0x0000000800027c02 */ /* 0x010fe20008000f00 */
[----:B------:R-:W-:Y:S01]  /*0320*/  IMAD.U32 R3, RZ, RZ, UR9 ;  /* 0x00000009ff037e24 */ /* 0x000fe2000f8e00ff */
[----:B------:R-:W-:Y:S01]  /*0330*/  MOV R4, UR6 ;  /* 0x0000000600047c02 */ /* 0x000fe20008000f00 */
[----:B------:R-:W-:Y:S02]  /*0340*/  IMAD.U32 R5, RZ, RZ, UR7 ;  /* 0x00000007ff057e24 */ /* 0x000fe4000f8e00ff */
[----:B------:R-:W-:-:S04]  /*0350*/  IMAD.WIDE R2, R0, 0x4, R2 ;  /* 0x0000000400027825 */ /* 0x000fc800078e0202 */
[----:B------:R-:W-:Y:S01]  /*0360*/  IMAD.WIDE R4, R0, 0x4, R4 ;  /* 0x0000000400047825 */ /* 0x000fe200078e0204 */
[----:B------:R-:W2:Y:S04]  /*0370*/  LDG.E R8, desc[UR12][R2.64+-0x8] ;  /* 0xfffff80c02087981 */ /* 0x000ea8000c1e1900 */
[----:B0-----:R-:W2:Y:S01]  /*0380*/  LDG.E R9, desc[UR12][R4.64+-0x8] ;  /* 0xfffff80c04097981 */ /* 0x001ea2000c1e1900 */
[----:B------:R-:W-:Y:S01]  /*0390*/  MOV R6, UR4 ;  /* 0x0000000400067c02 */ /* 0x000fe20008000f00 */
[----:B------:R-:W-:-:S04]  /*03a0*/  IMAD.U32 R7, RZ, RZ, UR5 ;  /* 0x00000005ff077e24 */ /* 0x000fc8000f8e00ff */
[----:B------:R-:W-:Y:S01]  /*03b0*/  IMAD.WIDE R6, R0, 0x4, R6 ;  /* 0x0000000400067825 */ /* 0x000fe200078e0206 */
[----:B--2---:R-:W-:-:S05]  /*03c0*/  IADD3 R9, PT, PT, R8, R9, RZ ;  /* 0x0000000908097210 */ /* 0x004fca0007ffe0ff */
[----:B------:R0:W-:Y:S04]  /*03d0*/  STG.E desc[UR12][R6.64+-0x8], R9 ;  /* 0xfffff80906007986 */ /* 0x0001e8000c10190c */
[----:B------:R-:W2:Y:S04]  /*03e0*/  LDG.E R8, desc[UR12][R2.64+-0x4] ;  /* 0xfffffc0c02087981 */ /* 0x000ea8000c1e1900 */
[----:B------:R-:W2:Y:S02]  /*03f0*/  LDG.E R11, desc[UR12][R4.64+-0x4] ;  /* 0xfffffc0c040b7981 */ /* 0x000ea4000c1e1900 */
[----:B--2---:R-:W-:-:S05]  /*0400*/  IMAD.IADD R11, R8, 0x1, R11 ;  /* 0x00000001080b7824 */ /* 0x004fca00078e020b */
[----:B------:R0:W-:Y:S04]  /*0410*/  STG.E desc[UR12][R6.64+-0x4], R11 ;  /* 0xfffffc0b06007986 */ /* 0x0001e8000c10190c */
[----:B------:R-:W2:Y:S04]  /*0420*/  LDG.E R8, desc[UR12][R2.64] ;  /* 0x0000000c02087981 */ /* 0x000ea8000c1e1900 */
[----:B------:R-:W2:Y:S02]  /*0430*/  LDG.E R13, desc[UR12][R4.64] ;  /* 0x0000000c040d7981 */ /* 0x000ea4000c1e1900 */
[----:B--2---:R-:W-:-:S05]  /*0440*/  IADD3 R13, PT, PT, R8, R13, RZ ;  /* 0x0000000d080d7210 */ /* 0x004fca0007ffe0ff */
[----:B------:R0:W-:Y:S04]  /*0450*/  STG.E desc[UR12][R6.64], R13 ;  /* 0x0000000d06007986 */ /* 0x0001e8000c10190c */
[----:B------:R-:W2:Y:S04]  /*0460*/  LDG.E R8, desc[UR12][R2.64+0x4] ;  /* 0x0000040c02087981 */ /* 0x000ea8000c1e1900 */
[----:B------:R-:W2:Y:S01]  /*0470*/  LDG.E R17, desc[UR12][R4.64+0x4] ;  /* 0x0000040c04117981 */ /* 0x000ea2000c1e1900 */
[----:B------:R-:W-:Y:S01]  /*0480*/  IADD3 R15, PT, PT, R15, 0x4, RZ ;  /* 0x000000040f0f7810 */ /* 0x000fe20007ffe0ff */
[----:B------:R-:W-:-:S03]  /*0490*/  VIADD R0, R0, 0x4 ;  /* 0x0000000400007836 */ /* 0x000fc60000000000 */
[----:B------:R-:W-:Y:S01]  /*04a0*/  ISETP.NE.AND P0, PT, R15, RZ, PT ;  /* 0x000000ff0f00720c */ /* 0x000fe20003f05270 */
[----:B--2---:R-:W-:-:S05]  /*04b0*/  IMAD.IADD R17, R8, 0x1, R17 ;  /* 0x0000000108117824 */ /* 0x004fca00078e0211 */
[----:B------:R0:W-:Y:S07]  /*04c0*/  STG.E desc[UR12][R6.64+0x4], R17 ;  /* 0x0000041106007986 */ /* 0x0001ee000c10190c */
[----:B------:R-:W-:Y:S05]  /*04d0*/  @P0 BRA `(.L_x_3) ;  /* 0xfffffffc008c0947 */ /* 0x000fea000383ffff */
[----:B------:R-:W-:Y:S05]  /*04e0*/  EXIT ;  /* 0x000000000000794d */ /* 0x000fea0003800000 */
.L_x_4:
[----:B------:R-:W-:-:S00]  /*04f0*/  BRA `(.L_x_4) ;  /* 0xfffffffc00fc7947 */ /* 0x000fc0000383ffff */
[----:B------:R-:W-:-:S00]  /*0500*/  NOP ;  /* 0x0000000000007918 */ /* 0x000fc00000000000 */
[----:B------:R-:W-:-:S00]  /*0510*/  NOP ;  /* 0x0000000000007918 */ /* 0x000fc00000000000 */
[----:B------:R-:W-:-:S00]  /*0520*/  NOP ;  /* 0x0000000000007918 */ /* 0x000fc00000000000 */
[----:B------:R-:W-:-:S00]  /*0530*/  NOP ;  /* 0x0000000000007918 */ /* 0x000fc00000000000 */
[----:B------:R-:W-:-:S00]  /*0540*/  NOP ;  /* 0x0000000000007918 */ /* 0x000fc00000000000 */
[----:B------:R-:W-:-:S00]  /*0550*/  NOP ;  /* 0x0000000000007918 */ /* 0x000fc00000000000 */
[----:B------:R-:W-:-:S00]  /*0560*/  NOP ;  /* 0x0000000000007918 */ /* 0x000fc00000000000 */
[----:B------:R-:W-:-:S00]  /*0570*/  NOP ;  /* 0x0000000000007918 */ /* 0x000fc00000000000 */
.L_x_5:


//--------------------- .nv.shared.reserved.0     --------------------------
	.section	.nv.shared.reserved.0,"aw",@nobits
	.weak		__nv_reservedSMEM_offset_0_alias
	.size		__nv_reservedSMEM_offset_0_alias, 0, 64
	.other		__nv_reservedSMEM_offset_0_alias,@"STO_CUDA_RESERVED_SHARED STV_DEFAULT"
__nv_reservedSMEM_offset_0_alias:
	.zero		0
	.zero		64


//--------------------- .nv.constant0._Z9VectorAddPjS_S_j --------------------------
	.section	.nv.constant0._Z9VectorAddPjS_S_j,"a",@progbits
	.sectionflags	@""
	.align	4
.nv.constant0._Z9VectorAddPjS_S_j:
	.zero		924


//--------------------- SYMBOLS --------------------------

	.type		.nv.reservedSmem.offset0,@object
	.size		.nv.reservedSmem.offset0,0x4
